//
// Generated by NVIDIA NVVM Compiler
//
// Compiler Build ID: CL-36424714
// Cuda compilation tools, release 13.0, V13.0.88
// Based on NVVM 20.0.0
//

.version 9.0
.target sm_100
.address_size 64

	// .globl	_ZN7caching20ReadAndWriteSameSlotEPjmb

.visible .entry _ZN7caching20ReadAndWriteSameSlotEPjmb(
	.param .u64 .ptr .align 1 _ZN7caching20ReadAndWriteSameSlotEPjmb_param_0,
	.param .u64 _ZN7caching20ReadAndWriteSameSlotEPjmb_param_1,
	.param .u8 _ZN7caching20ReadAndWriteSameSlotEPjmb_param_2
)
{
	.reg .pred 	%p<12>;
	.reg .b32 	%r<34>;
	.reg .b64 	%rd<49>;

	ld.param.u64 	%rd26, [_ZN7caching20ReadAndWriteSameSlotEPjmb_param_0];
	ld.param.u64 	%rd25, [_ZN7caching20ReadAndWriteSameSlotEPjmb_param_1];
	cvta.to.global.u64 	%rd1, %rd26;
	mov.u32 	%r1, %ctaid.x;
	mov.u32 	%r2, %ntid.x;
	mov.u32 	%r3, %tid.x;
	mad.lo.s32 	%r4, %r1, %r2, %r3;
	cvt.u64.u32 	%rd2, %r4;
	setp.gt.u32 	%p1, %r4, 7;
	setp.eq.s64 	%p2, %rd25, 0;
	or.pred  	%p3, %p1, %p2;
	@%p3 bra 	$L__BB0_13;
	add.s64 	%rd28, %rd25, -1;
	shr.u64 	%rd29, %rd28, 10;
	add.s64 	%rd3, %rd29, 1;
	and.b64  	%rd4, %rd3, 15;
	setp.lt.u64 	%p4, %rd28, 15360;
	mov.b64 	%rd44, 0;
	@%p4 bra 	$L__BB0_4;
	and.b64  	%rd42, %rd3, 36028797018963952;
	shl.b64 	%rd31, %rd2, 2;
	add.s64 	%rd32, %rd31, %rd1;
	add.s64 	%rd41, %rd32, 32768;
	mov.b64 	%rd44, 0;
$L__BB0_3:
	.pragma "nounroll";
	ld.volatile.global.u32 	%r5, [%rd41+-32768];
	membar.gl;
	ld.volatile.global.u32 	%r6, [%rd41+-28672];
	membar.gl;
	ld.volatile.global.u32 	%r7, [%rd41+-24576];
	membar.gl;
	ld.volatile.global.u32 	%r8, [%rd41+-20480];
	membar.gl;
	ld.volatile.global.u32 	%r9, [%rd41+-16384];
	membar.gl;
	ld.volatile.global.u32 	%r10, [%rd41+-12288];
	membar.gl;
	ld.volatile.global.u32 	%r11, [%rd41+-8192];
	membar.gl;
	ld.volatile.global.u32 	%r12, [%rd41+-4096];
	membar.gl;
	ld.volatile.global.u32 	%r13, [%rd41];
	membar.gl;
	ld.volatile.global.u32 	%r14, [%rd41+4096];
	membar.gl;
	ld.volatile.global.u32 	%r15, [%rd41+8192];
	membar.gl;
	ld.volatile.global.u32 	%r16, [%rd41+12288];
	membar.gl;
	ld.volatile.global.u32 	%r17, [%rd41+16384];
	membar.gl;
	ld.volatile.global.u32 	%r18, [%rd41+20480];
	membar.gl;
	ld.volatile.global.u32 	%r19, [%rd41+24576];
	membar.gl;
	ld.volatile.global.u32 	%r20, [%rd41+28672];
	membar.gl;
	add.s64 	%rd44, %rd44, 16384;
	add.s64 	%rd42, %rd42, -16;
	add.s64 	%rd41, %rd41, 65536;
	setp.ne.s64 	%p5, %rd42, 0;
	@%p5 bra 	$L__BB0_3;
$L__BB0_4:
	setp.eq.s64 	%p6, %rd4, 0;
	@%p6 bra 	$L__BB0_13;
	and.b64  	%rd14, %rd3, 7;
	setp.lt.u64 	%p7, %rd4, 8;
	@%p7 bra 	$L__BB0_7;
	add.s64 	%rd33, %rd44, %rd2;
	shl.b64 	%rd34, %rd33, 2;
	add.s64 	%rd35, %rd1, %rd34;
	ld.volatile.global.u32 	%r21, [%rd35];
	membar.gl;
	ld.volatile.global.u32 	%r22, [%rd35+4096];
	membar.gl;
	ld.volatile.global.u32 	%r23, [%rd35+8192];
	membar.gl;
	ld.volatile.global.u32 	%r24, [%rd35+12288];
	membar.gl;
	ld.volatile.global.u32 	%r25, [%rd35+16384];
	membar.gl;
	ld.volatile.global.u32 	%r26, [%rd35+20480];
	membar.gl;
	ld.volatile.global.u32 	%r27, [%rd35+24576];
	membar.gl;
	ld.volatile.global.u32 	%r28, [%rd35+28672];
	membar.gl;
	add.s64 	%rd44, %rd44, 8192;
$L__BB0_7:
	setp.eq.s64 	%p8, %rd14, 0;
	@%p8 bra 	$L__BB0_13;
	and.b64  	%rd47, %rd3, 3;
	setp.lt.u64 	%p9, %rd14, 4;
	@%p9 bra 	$L__BB0_10;
	add.s64 	%rd36, %rd44, %rd2;
	shl.b64 	%rd37, %rd36, 2;
	add.s64 	%rd38, %rd1, %rd37;
	ld.volatile.global.u32 	%r29, [%rd38];
	membar.gl;
	ld.volatile.global.u32 	%r30, [%rd38+4096];
	membar.gl;
	ld.volatile.global.u32 	%r31, [%rd38+8192];
	membar.gl;
	ld.volatile.global.u32 	%r32, [%rd38+12288];
	membar.gl;
	add.s64 	%rd44, %rd44, 4096;
$L__BB0_10:
	setp.eq.s64 	%p10, %rd47, 0;
	@%p10 bra 	$L__BB0_13;
	add.s64 	%rd39, %rd44, %rd2;
	shl.b64 	%rd40, %rd39, 2;
	add.s64 	%rd48, %rd1, %rd40;
$L__BB0_12:
	.pragma "nounroll";
	ld.volatile.global.u32 	%r33, [%rd48];
	membar.gl;
	add.s64 	%rd48, %rd48, 4096;
	add.s64 	%rd47, %rd47, -1;
	setp.ne.s64 	%p11, %rd47, 0;
	@%p11 bra 	$L__BB0_12;
$L__BB0_13:
	ret;

}
	// .globl	_ZN7caching25ReadAndWriteDifferentSlotEPjmb
.visible .entry _ZN7caching25ReadAndWriteDifferentSlotEPjmb(
	.param .u64 .ptr .align 1 _ZN7caching25ReadAndWriteDifferentSlotEPjmb_param_0,
	.param .u64 _ZN7caching25ReadAndWriteDifferentSlotEPjmb_param_1,
	.param .u8 _ZN7caching25ReadAndWriteDifferentSlotEPjmb_param_2
)
{
	.reg .pred 	%p<12>;
	.reg .b32 	%r<34>;
	.reg .b64 	%rd<49>;

	ld.param.u64 	%rd26, [_ZN7caching25ReadAndWriteDifferentSlotEPjmb_param_0];
	ld.param.u64 	%rd25, [_ZN7caching25ReadAndWriteDifferentSlotEPjmb_param_1];
	cvta.to.global.u64 	%rd1, %rd26;
	mov.u32 	%r1, %ctaid.x;
	mov.u32 	%r2, %ntid.x;
	mov.u32 	%r3, %tid.x;
	mad.lo.s32 	%r4, %r1, %r2, %r3;
	cvt.u64.u32 	%rd2, %r4;
	setp.gt.u32 	%p1, %r4, 7;
	setp.eq.s64 	%p2, %rd25, 0;
	or.pred  	%p3, %p1, %p2;
	@%p3 bra 	$L__BB1_13;
	add.s64 	%rd28, %rd25, -1;
	shr.u64 	%rd29, %rd28, 10;
	add.s64 	%rd3, %rd29, 1;
	and.b64  	%rd4, %rd3, 15;
	setp.lt.u64 	%p4, %rd28, 15360;
	mov.b64 	%rd44, 0;
	@%p4 bra 	$L__BB1_4;
	and.b64  	%rd42, %rd3, 36028797018963952;
	shl.b64 	%rd31, %rd2, 2;
	add.s64 	%rd32, %rd31, %rd1;
	add.s64 	%rd41, %rd32, 32768;
	mov.b64 	%rd44, 0;
$L__BB1_3:
	.pragma "nounroll";
	ld.volatile.global.u32 	%r5, [%rd41+-32768];
	membar.gl;
	ld.volatile.global.u32 	%r6, [%rd41+-28672];
	membar.gl;
	ld.volatile.global.u32 	%r7, [%rd41+-24576];
	membar.gl;
	ld.volatile.global.u32 	%r8, [%rd41+-20480];
	membar.gl;
	ld.volatile.global.u32 	%r9, [%rd41+-16384];
	membar.gl;
	ld.volatile.global.u32 	%r10, [%rd41+-12288];
	membar.gl;
	ld.volatile.global.u32 	%r11, [%rd41+-8192];
	membar.gl;
	ld.volatile.global.u32 	%r12, [%rd41+-4096];
	membar.gl;
	ld.volatile.global.u32 	%r13, [%rd41];
	membar.gl;
	ld.volatile.global.u32 	%r14, [%rd41+4096];
	membar.gl;
	ld.volatile.global.u32 	%r15, [%rd41+8192];
	membar.gl;
	ld.volatile.global.u32 	%r16, [%rd41+12288];
	membar.gl;
	ld.volatile.global.u32 	%r17, [%rd41+16384];
	membar.gl;
	ld.volatile.global.u32 	%r18, [%rd41+20480];
	membar.gl;
	ld.volatile.global.u32 	%r19, [%rd41+24576];
	membar.gl;
	ld.volatile.global.u32 	%r20, [%rd41+28672];
	membar.gl;
	add.s64 	%rd44, %rd44, 16384;
	add.s64 	%rd42, %rd42, -16;
	add.s64 	%rd41, %rd41, 65536;
	setp.ne.s64 	%p5, %rd42, 0;
	@%p5 bra 	$L__BB1_3;
$L__BB1_4:
	setp.eq.s64 	%p6, %rd4, 0;
	@%p6 bra 	$L__BB1_13;
	and.b64  	%rd14, %rd3, 7;
	setp.lt.u64 	%p7, %rd4, 8;
	@%p7 bra 	$L__BB1_7;
	add.s64 	%rd33, %rd44, %rd2;
	shl.b64 	%rd34, %rd33, 2;
	add.s64 	%rd35, %rd1, %rd34;
	ld.volatile.global.u32 	%r21, [%rd35];
	membar.gl;
	ld.volatile.global.u32 	%r22, [%rd35+4096];
	membar.gl;
	ld.volatile.global.u32 	%r23, [%rd35+8192];
	membar.gl;
	ld.volatile.global.u32 	%r24, [%rd35+12288];
	membar.gl;
	ld.volatile.global.u32 	%r25, [%rd35+16384];
	membar.gl;
	ld.volatile.global.u32 	%r26, [%rd35+20480];
	membar.gl;
	ld.volatile.global.u32 	%r27, [%rd35+24576];
	membar.gl;
	ld.volatile.global.u32 	%r28, [%rd35+28672];
	membar.gl;
	add.s64 	%rd44, %rd44, 8192;
$L__BB1_7:
	setp.eq.s64 	%p8, %rd14, 0;
	@%p8 bra 	$L__BB1_13;
	and.b64  	%rd47, %rd3, 3;
	setp.lt.u64 	%p9, %rd14, 4;
	@%p9 bra 	$L__BB1_10;
	add.s64 	%rd36, %rd44, %rd2;
	shl.b64 	%rd37, %rd36, 2;
	add.s64 	%rd38, %rd1, %rd37;
	ld.volatile.global.u32 	%r29, [%rd38];
	membar.gl;
	ld.volatile.global.u32 	%r30, [%rd38+4096];
	membar.gl;
	ld.volatile.global.u32 	%r31, [%rd38+8192];
	membar.gl;
	ld.volatile.global.u32 	%r32, [%rd38+12288];
	membar.gl;
	add.s64 	%rd44, %rd44, 4096;
$L__BB1_10:
	setp.eq.s64 	%p10, %rd47, 0;
	@%p10 bra 	$L__BB1_13;
	add.s64 	%rd39, %rd44, %rd2;
	shl.b64 	%rd40, %rd39, 2;
	add.s64 	%rd48, %rd1, %rd40;
$L__BB1_12:
	.pragma "nounroll";
	ld.volatile.global.u32 	%r33, [%rd48];
	membar.gl;
	add.s64 	%rd48, %rd48, 4096;
	add.s64 	%rd47, %rd47, -1;
	setp.ne.s64 	%p11, %rd47, 0;
	@%p11 bra 	$L__BB1_12;
$L__BB1_13:
	ret;

}
	// .globl	_ZN7caching30ReadAndWriteDifferentCacheLineEPjmb
.visible .entry _ZN7caching30ReadAndWriteDifferentCacheLineEPjmb(
	.param .u64 .ptr .align 1 _ZN7caching30ReadAndWriteDifferentCacheLineEPjmb_param_0,
	.param .u64 _ZN7caching30ReadAndWriteDifferentCacheLineEPjmb_param_1,
	.param .u8 _ZN7caching30ReadAndWriteDifferentCacheLineEPjmb_param_2
)
{
	.reg .pred 	%p<12>;
	.reg .b32 	%r<34>;
	.reg .b64 	%rd<49>;

	ld.param.u64 	%rd26, [_ZN7caching30ReadAndWriteDifferentCacheLineEPjmb_param_0];
	ld.param.u64 	%rd25, [_ZN7caching30ReadAndWriteDifferentCacheLineEPjmb_param_1];
	cvta.to.global.u64 	%rd1, %rd26;
	mov.u32 	%r1, %ctaid.x;
	mov.u32 	%r2, %ntid.x;
	mov.u32 	%r3, %tid.x;
	mad.lo.s32 	%r4, %r1, %r2, %r3;
	cvt.u64.u32 	%rd2, %r4;
	setp.gt.u32 	%p1, %r4, 7;
	setp.eq.s64 	%p2, %rd25, 0;
	or.pred  	%p3, %p1, %p2;
	@%p3 bra 	$L__BB2_13;
	add.s64 	%rd28, %rd25, -1;
	shr.u64 	%rd29, %rd28, 10;
	add.s64 	%rd3, %rd29, 1;
	and.b64  	%rd4, %rd3, 15;
	setp.lt.u64 	%p4, %rd28, 15360;
	mov.b64 	%rd44, 0;
	@%p4 bra 	$L__BB2_4;
	and.b64  	%rd42, %rd3, 36028797018963952;
	shl.b64 	%rd31, %rd2, 2;
	add.s64 	%rd32, %rd31, %rd1;
	add.s64 	%rd41, %rd32, 32768;
	mov.b64 	%rd44, 0;
$L__BB2_3:
	.pragma "nounroll";
	ld.volatile.global.u32 	%r5, [%rd41+-32768];
	membar.gl;
	ld.volatile.global.u32 	%r6, [%rd41+-28672];
	membar.gl;
	ld.volatile.global.u32 	%r7, [%rd41+-24576];
	membar.gl;
	ld.volatile.global.u32 	%r8, [%rd41+-20480];
	membar.gl;
	ld.volatile.global.u32 	%r9, [%rd41+-16384];
	membar.gl;
	ld.volatile.global.u32 	%r10, [%rd41+-12288];
	membar.gl;
	ld.volatile.global.u32 	%r11, [%rd41+-8192];
	membar.gl;
	ld.volatile.global.u32 	%r12, [%rd41+-4096];
	membar.gl;
	ld.volatile.global.u32 	%r13, [%rd41];
	membar.gl;
	ld.volatile.global.u32 	%r14, [%rd41+4096];
	membar.gl;
	ld.volatile.global.u32 	%r15, [%rd41+8192];
	membar.gl;
	ld.volatile.global.u32 	%r16, [%rd41+12288];
	membar.gl;
	ld.volatile.global.u32 	%r17, [%rd41+16384];
	membar.gl;
	ld.volatile.global.u32 	%r18, [%rd41+20480];
	membar.gl;
	ld.volatile.global.u32 	%r19, [%rd41+24576];
	membar.gl;
	ld.volatile.global.u32 	%r20, [%rd41+28672];
	membar.gl;
	add.s64 	%rd44, %rd44, 16384;
	add.s64 	%rd42, %rd42, -16;
	add.s64 	%rd41, %rd41, 65536;
	setp.ne.s64 	%p5, %rd42, 0;
	@%p5 bra 	$L__BB2_3;
$L__BB2_4:
	setp.eq.s64 	%p6, %rd4, 0;
	@%p6 bra 	$L__BB2_13;
	and.b64  	%rd14, %rd3, 7;
	setp.lt.u64 	%p7, %rd4, 8;
	@%p7 bra 	$L__BB2_7;
	add.s64 	%rd33, %rd44, %rd2;
	shl.b64 	%rd34, %rd33, 2;
	add.s64 	%rd35, %rd1, %rd34;
	ld.volatile.global.u32 	%r21, [%rd35];
	membar.gl;
	ld.volatile.global.u32 	%r22, [%rd35+4096];
	membar.gl;
	ld.volatile.global.u32 	%r23, [%rd35+8192];
	membar.gl;
	ld.volatile.global.u32 	%r24, [%rd35+12288];
	membar.gl;
	ld.volatile.global.u32 	%r25, [%rd35+16384];
	membar.gl;
	ld.volatile.global.u32 	%r26, [%rd35+20480];
	membar.gl;
	ld.volatile.global.u32 	%r27, [%rd35+24576];
	membar.gl;
	ld.volatile.global.u32 	%r28, [%rd35+28672];
	membar.gl;
	add.s64 	%rd44, %rd44, 8192;
$L__BB2_7:
	setp.eq.s64 	%p8, %rd14, 0;
	@%p8 bra 	$L__BB2_13;
	and.b64  	%rd47, %rd3, 3;
	setp.lt.u64 	%p9, %rd14, 4;
	@%p9 bra 	$L__BB2_10;
	add.s64 	%rd36, %rd44, %rd2;
	shl.b64 	%rd37, %rd36, 2;
	add.s64 	%rd38, %rd1, %rd37;
	ld.volatile.global.u32 	%r29, [%rd38];
	membar.gl;
	ld.volatile.global.u32 	%r30, [%rd38+4096];
	membar.gl;
	ld.volatile.global.u32 	%r31, [%rd38+8192];
	membar.gl;
	ld.volatile.global.u32 	%r32, [%rd38+12288];
	membar.gl;
	add.s64 	%rd44, %rd44, 4096;
$L__BB2_10:
	setp.eq.s64 	%p10, %rd47, 0;
	@%p10 bra 	$L__BB2_13;
	add.s64 	%rd39, %rd44, %rd2;
	shl.b64 	%rd40, %rd39, 2;
	add.s64 	%rd48, %rd1, %rd40;
$L__BB2_12:
	.pragma "nounroll";
	ld.volatile.global.u32 	%r33, [%rd48];
	membar.gl;
	add.s64 	%rd48, %rd48, 4096;
	add.s64 	%rd47, %rd47, -1;
	setp.ne.s64 	%p11, %rd47, 0;
	@%p11 bra 	$L__BB2_12;
$L__BB2_13:
	ret;

}


// ===== COMPILED SASS (sm_100) =====

	.target	sm_100

	.elftype	@"ET_EXEC"


//--------------------- .note.nv.tkinfo           --------------------------
	.section	.note.nv.tkinfo,"",@"SHT_NOTE"
	.sectionflags	@"SHF_NOTE_NV_TKINFO"
	.tkinfo
        /*0018*/ 	.word	0x00000002
        /*0030*/ 	.string	""
        /*0030*/ 	.string	"ptxas"
        /*0030*/ 	.string	"Cuda compilation tools, release 13.0, V13.0.88"
        /*0030*/ 	.string	"Build cuda_13.0.r13.0/compiler.36424714_0"
        /*0030*/ 	.string	"-arch sm_100 -m 64 "



//--------------------- .note.nv.cuinfo           --------------------------
	.section	.note.nv.cuinfo,"",@"SHT_NOTE"
	.sectionflags	@"SHF_NOTE_NV_CUINFO"
        /*0018*/ 	.short	0x0002
        /*001a*/ 	.short	0x0064
        /*001c*/ 	.short	0x0082
	.zero		2


//--------------------- .nv.info                  --------------------------
	.section	.nv.info,"",@"SHT_CUDA_INFO"
	.align	4


	//----- nvinfo : EIATTR_REGCOUNT
	.align		4
        /*0000*/ 	.byte	0x04, 0x2f
        /*0002*/ 	.short	(.L_1 - .L_0)
	.align		4
.L_0:
        /*0004*/ 	.word	index@(_ZN7caching20ReadAndWriteSameSlotEPjmb)
        /*0008*/ 	.word	0x00000007


	//----- nvinfo : EIATTR_FRAME_SIZE
	.align		4
.L_1:
        /*000c*/ 	.byte	0x04, 0x11
        /*000e*/ 	.short	(.L_3 - .L_2)
	.align		4
.L_2:
        /*0010*/ 	.word	index@(_ZN7caching20ReadAndWriteSameSlotEPjmb)
        /*0014*/ 	.word	0x00000000


	//----- nvinfo : EIATTR_REGCOUNT
	.align		4
.L_3:
        /*0018*/ 	.byte	0x04, 0x2f
        /*001a*/ 	.short	(.L_5 - .L_4)
	.align		4
.L_4:
        /*001c*/ 	.word	index@(_ZN7caching25ReadAndWriteDifferentSlotEPjmb)
        /*0020*/ 	.word	0x00000007


	//----- nvinfo : EIATTR_FRAME_SIZE
	.align		4
.L_5:
        /*0024*/ 	.byte	0x04, 0x11
        /*0026*/ 	.short	(.L_7 - .L_6)
	.align		4
.L_6:
        /*0028*/ 	.word	index@(_ZN7caching25ReadAndWriteDifferentSlotEPjmb)
        /*002c*/ 	.word	0x00000000


	//----- nvinfo : EIATTR_REGCOUNT
	.align		4
.L_7:
        /*0030*/ 	.byte	0x04, 0x2f
        /*0032*/ 	.short	(.L_9 - .L_8)
	.align		4
.L_8:
        /*0034*/ 	.word	index@(_ZN7caching30ReadAndWriteDifferentCacheLineEPjmb)
        /*0038*/ 	.word	0x00000007


	//----- nvinfo : EIATTR_FRAME_SIZE
	.align		4
.L_9:
        /*003c*/ 	.byte	0x04, 0x11
        /*003e*/ 	.short	(.L_11 - .L_10)
	.align		4
.L_10:
        /*0040*/ 	.word	index@(_ZN7caching30ReadAndWriteDifferentCacheLineEPjmb)
        /*0044*/ 	.word	0x00000000


	//----- nvinfo : EIATTR_MIN_STACK_SIZE
	.align		4
.L_11:
        /*0048*/ 	.byte	0x04, 0x12
        /*004a*/ 	.short	(.L_13 - .L_12)
	.align		4
.L_12:
        /*004c*/ 	.word	index@(_ZN7caching30ReadAndWriteDifferentCacheLineEPjmb)
        /*0050*/ 	.word	0x00000000


	//----- nvinfo : EIATTR_MIN_STACK_SIZE
	.align		4
.L_13:
        /*0054*/ 	.byte	0x04, 0x12
        /*0056*/ 	.short	(.L_15 - .L_14)
	.align		4
.L_14:
        /*0058*/ 	.word	index@(_ZN7caching25ReadAndWriteDifferentSlotEPjmb)
        /*005c*/ 	.word	0x00000000


	//----- nvinfo : EIATTR_MIN_STACK_SIZE
	.align		4
.L_15:
        /*0060*/ 	.byte	0x04, 0x12
        /*0062*/ 	.short	(.L_17 - .L_16)
	.align		4
.L_16:
        /*0064*/ 	.word	index@(_ZN7caching20ReadAndWriteSameSlotEPjmb)
        /*0068*/ 	.word	0x00000000
.L_17:


//--------------------- .nv.compat                --------------------------
	.section	.nv.compat,"",@"SHT_CUDA_COMPAT_INFO"
	.align	4
        /*0000*/ 	.byte	0x02, 0x09, 0x00, 0x00, 0x02, 0x02, 0x01, 0x00, 0x02, 0x05, 0x05, 0x00, 0x03, 0x07, 0x01, 0x01
        /*0010*/ 	.byte	0x02, 0x03, 0x00, 0x00, 0x02, 0x06, 0x01, 0x00, 0x04, 0x0b, 0x08, 0x00, 0x09, 0x00, 0x00, 0x00
        /*0020*/ 	.byte	0x00, 0x00, 0x00, 0x00


//--------------------- .nv.info._ZN7caching30ReadAndWriteDifferentCacheLineEPjmb --------------------------
	.section	.nv.info._ZN7caching30ReadAndWriteDifferentCacheLineEPjmb,"",@"SHT_CUDA_INFO"
	.sectionflags	@""
	.align	4


	//----- nvinfo : EIATTR_CUDA_API_VERSION
	.align		4
        /*0000*/ 	.byte	0x04, 0x37
        /*0002*/ 	.short	(.L_19 - .L_18)
.L_18:
        /*0004*/ 	.word	0x00000082


	//----- nvinfo : EIATTR_KPARAM_INFO
	.align		4
.L_19:
        /*0008*/ 	.byte	0x04, 0x17
        /*000a*/ 	.short	(.L_21 - .L_20)
.L_20:
        /*000c*/ 	.word	0x00000000
        /*0010*/ 	.short	0x0002
        /*0012*/ 	.short	0x0010
        /*0014*/ 	.byte	0x00, 0xf0, 0x05, 0x00


	//----- nvinfo : EIATTR_KPARAM_INFO
	.align		4
.L_21:
        /*0018*/ 	.byte	0x04, 0x17
        /*001a*/ 	.short	(.L_23 - .L_22)
.L_22:
        /*001c*/ 	.word	0x00000000
        /*0020*/ 	.short	0x0001
        /*0022*/ 	.short	0x0008
        /*0024*/ 	.byte	0x00, 0xf0, 0x21, 0x00


	//----- nvinfo : EIATTR_KPARAM_INFO
	.align		4
.L_23:
        /*0028*/ 	.byte	0x04, 0x17
        /*002a*/ 	.short	(.L_25 - .L_24)
.L_24:
        /*002c*/ 	.word	0x00000000
        /*0030*/ 	.short	0x0000
        /*0032*/ 	.short	0x0000
        /*0034*/ 	.byte	0x00, 0xf5, 0x21, 0x00


	//----- nvinfo : EIATTR_SPARSE_MMA_MASK
	.align		4
.L_25:
        /*0038*/ 	.byte	0x03, 0x50
        /*003a*/ 	.short	0x0000


	//----- nvinfo : EIATTR_MAXREG_COUNT
	.align		4
        /*003c*/ 	.byte	0x03, 0x1b
        /*003e*/ 	.short	0x00ff


	//----- nvinfo : EIATTR_MERCURY_ISA_VERSION
	.align		4
        /*0040*/ 	.byte	0x03, 0x5f
        /*0042*/ 	.short	0x0101


	//----- nvinfo : EIATTR_VRC_CTA_INIT_COUNT
	.align		4
        /*0044*/ 	.byte	0x02, 0x4a
	.zero		1
	.zero		1


	//----- nvinfo : EIATTR_EXIT_INSTR_OFFSETS
	.align		4
        /*0048*/ 	.byte	0x04, 0x1c
        /*004a*/ 	.short	(.L_27 - .L_26)


	//   ....[0]....
.L_26:
        /*004c*/ 	.word	0x00000090


	//   ....[1]....
        /*0050*/ 	.word	0x000007a0


	//   ....[2]....
        /*0054*/ 	.word	0x00000b00


	//   ....[3]....
        /*0058*/ 	.word	0x00000d30


	//   ....[4]....
        /*005c*/ 	.word	0x00000e60


	//----- nvinfo : EIATTR_CBANK_PARAM_SIZE
	.align		4
.L_27:
        /*0060*/ 	.byte	0x03, 0x19
        /*0062*/ 	.short	0x0011


	//----- nvinfo : EIATTR_PARAM_CBANK
	.align		4
        /*0064*/ 	.byte	0x04, 0x0a
        /*0066*/ 	.short	(.L_29 - .L_28)
	.align		4
.L_28:
        /*0068*/ 	.word	index@(.nv.constant0._ZN7caching30ReadAndWriteDifferentCacheLineEPjmb)
        /*006c*/ 	.short	0x0380
        /*006e*/ 	.short	0x0011


	//----- nvinfo : EIATTR_SW_WAR
	.align		4
.L_29:
        /*0070*/ 	.byte	0x04, 0x36
        /*0072*/ 	.short	(.L_31 - .L_30)
.L_30:
        /*0074*/ 	.word	0x00000008
.L_31:


//--------------------- .nv.info._ZN7caching25ReadAndWriteDifferentSlotEPjmb --------------------------
	.section	.nv.info._ZN7caching25ReadAndWriteDifferentSlotEPjmb,"",@"SHT_CUDA_INFO"
	.sectionflags	@""
	.align	4


	//----- nvinfo : EIATTR_CUDA_API_VERSION
	.align		4
        /*0000*/ 	.byte	0x04, 0x37
        /*0002*/ 	.short	(.L_33 - .L_32)
.L_32:
        /*0004*/ 	.word	0x00000082


	//----- nvinfo : EIATTR_KPARAM_INFO
	.align		4
.L_33:
        /*0008*/ 	.byte	0x04, 0x17
        /*000a*/ 	.short	(.L_35 - .L_34)
.L_34:
        /*000c*/ 	.word	0x00000000
        /*0010*/ 	.short	0x0002
        /*0012*/ 	.short	0x0010
        /*0014*/ 	.byte	0x00, 0xf0, 0x05, 0x00


	//----- nvinfo : EIATTR_KPARAM_INFO
	.align		4
.L_35:
        /*0018*/ 	.byte	0x04, 0x17
        /*001a*/ 	.short	(.L_37 - .L_36)
.L_36:
        /*001c*/ 	.word	0x00000000
        /*0020*/ 	.short	0x0001
        /*0022*/ 	.short	0x0008
        /*0024*/ 	.byte	0x00, 0xf0, 0x21, 0x00


	//----- nvinfo : EIATTR_KPARAM_INFO
	.align		4
.L_37:
        /*0028*/ 	.byte	0x04, 0x17
        /*002a*/ 	.short	(.L_39 - .L_38)
.L_38:
        /*002c*/ 	.word	0x00000000
        /*0030*/ 	.short	0x0000
        /*0032*/ 	.short	0x0000
        /*0034*/ 	.byte	0x00, 0xf5, 0x21, 0x00


	//----- nvinfo : EIATTR_SPARSE_MMA_MASK
	.align		4
.L_39:
        /*0038*/ 	.byte	0x03, 0x50
        /*003a*/ 	.short	0x0000


	//----- nvinfo : EIATTR_MAXREG_COUNT
	.align		4
        /*003c*/ 	.byte	0x03, 0x1b
        /*003e*/ 	.short	0x00ff


	//----- nvinfo : EIATTR_MERCURY_ISA_VERSION
	.align		4
        /*0040*/ 	.byte	0x03, 0x5f
        /*0042*/ 	.short	0x0101


	//----- nvinfo : EIATTR_VRC_CTA_INIT_COUNT
	.align		4
        /*0044*/ 	.byte	0x02, 0x4a
	.zero		1
	.zero		1


	//----- nvinfo : EIATTR_EXIT_INSTR_OFFSETS
	.align		4
        /*0048*/ 	.byte	0x04, 0x1c
        /*004a*/ 	.short	(.L_41 - .L_40)


	//   ....[0]....
.L_40:
        /*004c*/ 	.word	0x00000090


	//   ....[1]....
        /*0050*/ 	.word	0x000007a0


	//   ....[2]....
        /*0054*/ 	.word	0x00000b00


	//   ....[3]....
        /*0058*/ 	.word	0x00000d30


	//   ....[4]....
        /*005c*/ 	.word	0x00000e60


	//----- nvinfo : EIATTR_CBANK_PARAM_SIZE
	.align		4
.L_41:
        /*0060*/ 	.byte	0x03, 0x19
        /*0062*/ 	.short	0x0011


	//----- nvinfo : EIATTR_PARAM_CBANK
	.align		4
        /*0064*/ 	.byte	0x04, 0x0a
        /*0066*/ 	.short	(.L_43 - .L_42)
	.align		4
.L_42:
        /*0068*/ 	.word	index@(.nv.constant0._ZN7caching25ReadAndWriteDifferentSlotEPjmb)
        /*006c*/ 	.short	0x0380
        /*006e*/ 	.short	0x0011


	//----- nvinfo : EIATTR_SW_WAR
	.align		4
.L_43:
        /*0070*/ 	.byte	0x04, 0x36
        /*0072*/ 	.short	(.L_45 - .L_44)
.L_44:
        /*0074*/ 	.word	0x00000008
.L_45:


//--------------------- .nv.info._ZN7caching20ReadAndWriteSameSlotEPjmb --------------------------
	.section	.nv.info._ZN7caching20ReadAndWriteSameSlotEPjmb,"",@"SHT_CUDA_INFO"
	.sectionflags	@""
	.align	4


	//----- nvinfo : EIATTR_CUDA_API_VERSION
	.align		4
        /*0000*/ 	.byte	0x04, 0x37
        /*0002*/ 	.short	(.L_47 - .L_46)
.L_46:
        /*0004*/ 	.word	0x00000082


	//----- nvinfo : EIATTR_KPARAM_INFO
	.align		4
.L_47:
        /*0008*/ 	.byte	0x04, 0x17
        /*000a*/ 	.short	(.L_49 - .L_48)
.L_48:
        /*000c*/ 	.word	0x00000000
        /*0010*/ 	.short	0x0002
        /*0012*/ 	.short	0x0010
        /*0014*/ 	.byte	0x00, 0xf0, 0x05, 0x00


	//----- nvinfo : EIATTR_KPARAM_INFO
	.align		4
.L_49:
        /*0018*/ 	.byte	0x04, 0x17
        /*001a*/ 	.short	(.L_51 - .L_50)
.L_50:
        /*001c*/ 	.word	0x00000000
        /*0020*/ 	.short	0x0001
        /*0022*/ 	.short	0x0008
        /*0024*/ 	.byte	0x00, 0xf0, 0x21, 0x00


	//----- nvinfo : EIATTR_KPARAM_INFO
	.align		4
.L_51:
        /*0028*/ 	.byte	0x04, 0x17
        /*002a*/ 	.short	(.L_53 - .L_52)
.L_52:
        /*002c*/ 	.word	0x00000000
        /*0030*/ 	.short	0x0000
        /*0032*/ 	.short	0x0000
        /*0034*/ 	.byte	0x00, 0xf5, 0x21, 0x00


	//----- nvinfo : EIATTR_SPARSE_MMA_MASK
	.align		4
.L_53:
        /*0038*/ 	.byte	0x03, 0x50
        /*003a*/ 	.short	0x0000


	//----- nvinfo : EIATTR_MAXREG_COUNT
	.align		4
        /*003c*/ 	.byte	0x03, 0x1b
        /*003e*/ 	.short	0x00ff


	//----- nvinfo : EIATTR_MERCURY_ISA_VERSION
	.align		4
        /*0040*/ 	.byte	0x03, 0x5f
        /*0042*/ 	.short	0x0101


	//----- nvinfo : EIATTR_VRC_CTA_INIT_COUNT
	.align		4
        /*0044*/ 	.byte	0x02, 0x4a
	.zero		1
	.zero		1


	//----- nvinfo : EIATTR_EXIT_INSTR_OFFSETS
	.align		4
        /*0048*/ 	.byte	0x04, 0x1c
        /*004a*/ 	.short	(.L_55 - .L_54)


	//   ....[0]....
.L_54:
        /*004c*/ 	.word	0x00000090


	//   ....[1]....
        /*0050*/ 	.word	0x000007a0


	//   ....[2]....
        /*0054*/ 	.word	0x00000b00


	//   ....[3]....
        /*0058*/ 	.word	0x00000d30


	//   ....[4]....
        /*005c*/ 	.word	0x00000e60


	//----- nvinfo : EIATTR_CBANK_PARAM_SIZE
	.align		4
.L_55:
        /*0060*/ 	.byte	0x03, 0x19
        /*0062*/ 	.short	0x0011


	//----- nvinfo : EIATTR_PARAM_CBANK
	.align		4
        /*0064*/ 	.byte	0x04, 0x0a
        /*0066*/ 	.short	(.L_57 - .L_56)
	.align		4
.L_56:
        /*0068*/ 	.word	index@(.nv.constant0._ZN7caching20ReadAndWriteSameSlotEPjmb)
        /*006c*/ 	.short	0x0380
        /*006e*/ 	.short	0x0011


	//----- nvinfo : EIATTR_SW_WAR
	.align		4
.L_57:
        /*0070*/ 	.byte	0x04, 0x36
        /*0072*/ 	.short	(.L_59 - .L_58)
.L_58:
        /*0074*/ 	.word	0x00000008
.L_59:


//--------------------- .nv.callgraph             --------------------------
	.section	.nv.callgraph,"",@"SHT_CUDA_CALLGRAPH"
	.align	4
	.sectionentsize	8
	.align		4
        /*0000*/ 	.word	0x00000000
	.align		4
        /*0004*/ 	.word	0xffffffff
	.align		4
        /*0008*/ 	.word	0x00000000
	.align		4
        /*000c*/ 	.word	0xfffffffe
	.align		4
        /*0010*/ 	.word	0x00000000
	.align		4
        /*0014*/ 	.word	0xfffffffd
	.align		4
        /*0018*/ 	.word	0x00000000
	.align		4
        /*001c*/ 	.word	0xfffffffc


//--------------------- .text._ZN7caching30ReadAndWriteDifferentCacheLineEPjmb --------------------------
	.section	.text._ZN7caching30ReadAndWriteDifferentCacheLineEPjmb,"ax",@progbits
	.align	128
        .global         _ZN7caching30ReadAndWriteDifferentCacheLineEPjmb
        .type           _ZN7caching30ReadAndWriteDifferentCacheLineEPjmb,@function
        .size           _ZN7caching30ReadAndWriteDifferentCacheLineEPjmb,(.L_x_18 - _ZN7caching30ReadAndWriteDifferentCacheLineEPjmb)
        .other          _ZN7caching30ReadAndWriteDifferentCacheLineEPjmb,@"STO_CUDA_ENTRY STV_DEFAULT"
_ZN7caching30ReadAndWriteDifferentCacheLineEPjmb:
.text._ZN7caching30ReadAndWriteDifferentCacheLineEPjmb:
[----:B------:R-:W-:Y:S01]  /*0000*/  LDC R1, c[0x0][0x37c] ;  /* 0x0000df00ff017b82 */ /* 0x000fe20000000800 */
[----:B------:R-:W0:Y:S07]  /*0010*/  S2R R3, SR_TID.X ;  /* 0x0000000000037919 */ /* 0x000e2e0000002100 */
[----:B------:R-:W0:Y:S01]  /*0020*/  S2UR UR6, SR_CTAID.X ;  /* 0x00000000000679c3 */ /* 0x000e220000002500 */
[----:B------:R-:W1:Y:S07]  /*0030*/  LDCU.64 UR4, c[0x0][0x388] ;  /* 0x00007100ff0477ac */ /* 0x000e6e0008000a00 */
[----:B------:R-:W0:Y:S01]  /*0040*/  LDC R0, c[0x0][0x360] ;  /* 0x0000d800ff007b82 */ /* 0x000e220000000800 */
[----:B-1----:R-:W-:-:S04]  /*0050*/  ISETP.NE.U32.AND P0, PT, RZ, UR4, PT ;  /* 0x00000004ff007c0c */ /* 0x002fc8000bf05070 */
[----:B------:R-:W-:Y:S01]  /*0060*/  ISETP.NE.AND.EX P0, PT, RZ, UR5, PT, P0 ;  /* 0x00000005ff007c0c */ /* 0x000fe2000bf05300 */
[----:B0-----:R-:W-:-:S05]  /*0070*/  IMAD R0, R0, UR6, R3 ;  /* 0x0000000600007c24 */ /* 0x001fca000f8e0203 */
[----:B------:R-:W-:-:S13]  /*0080*/  ISETP.GT.U32.OR P0, PT, R0, 0x7, !P0 ;  /* 0x000000070000780c */ /* 0x000fda0004704470 */
[----:B------:R-:W-:Y:S05]  /*0090*/  @P0 EXIT ;  /* 0x000000000000094d */ /* 0x000fea0003800000 */
[----:B------:R-:W-:Y:S01]  /*00a0*/  UIADD3 UR4, UP0, UPT, UR4, -0x1, URZ ;  /* 0xffffffff04047890 */ /* 0x000fe2000ff1e0ff */
[----:B------:R-:W0:Y:S03]  /*00b0*/  LDCU.64 UR8, c[0x0][0x358] ;  /* 0x00006b00ff0877ac */ /* 0x000e260008000a00 */
[----:B------:R-:W-:Y:S02]  /*00c0*/  UIADD3.X UR5, UPT, UPT, UR5, -0x1, URZ, UP0, !UPT ;  /* 0xffffffff05057890 */ /* 0x000fe400087fe4ff */
[----:B------:R-:W-:Y:S02]  /*00d0*/  UISETP.GE.U32.AND UP0, UPT, UR4, 0x3c00, UPT ;  /* 0x00003c000400788c */ /* 0x000fe4000bf06070 */
[----:B------:R-:W-:Y:S02]  /*00e0*/  USHF.R.U64 UR7, UR4, 0xa, UR5 ;  /* 0x0000000a04077899 */ /* 0x000fe40008001205 */
[----:B------:R-:W-:-:S02]  /*00f0*/  UISETP.GE.U32.AND.EX UP0, UPT, UR5, URZ, UPT, UP0 ;  /* 0x000000ff0500728c */ /* 0x000fc4000bf06100 */
[----:B------:R-:W-:Y:S01]  /*0100*/  UIADD3 UR7, UP1, UPT, UR7, 0x1, URZ ;  /* 0x0000000107077890 */ /* 0x000fe2000ff3e0ff */
[----:B------:R-:W-:-:S03]  /*0110*/  UMOV UR6, URZ ;  /* 0x000000ff00067c82 */ /* 0x000fc60008000000 */
[----:B------:R-:W-:Y:S02]  /*0120*/  ULEA.HI.X UR4, UR5, URZ, URZ, 0x16, UP1 ;  /* 0x000000ff05047291 */ /* 0x000fe400088fb4ff */
[----:B------:R-:W-:Y:S01]  /*0130*/  ULOP3.LUT UR11, UR7, 0xf, URZ, 0xc0, !UPT ;  /* 0x0000000f070b7892 */ /* 0x000fe2000f8ec0ff */
[----:B------:R-:W-:Y:S01]  /*0140*/  UMOV UR5, URZ ;  /* 0x000000ff00057c82 */ /* 0x000fe20008000000 */
[----:B0-----:R-:W-:Y:S10]  /*0150*/  BRA.U !UP0, `(.L_x_0) ;  /* 0x0000000508887547 */ /* 0x001ff4000b800000 */
[----:B------:R-:W0:Y:S01]  /*0160*/  LDCU.64 UR12, c[0x0][0x380] ;  /* 0x00007000ff0c77ac */ /* 0x000e220008000a00 */
[----:B------:R-:W-:Y:S02]  /*0170*/  ULOP3.LUT UR10, UR7, 0xfffffff0, URZ, 0xc0, !UPT ;  /* 0xfffffff0070a7892 */ /* 0x000fe4000f8ec0ff */
[----:B------:R-:W-:Y:S01]  /*0180*/  ULOP3.LUT UR4, UR4, 0x7fffff, URZ, 0xc0, !UPT ;  /* 0x007fffff04047892 */ /* 0x000fe2000f8ec0ff */
[----:B------:R-:W-:Y:S01]  /*0190*/  UMOV UR5, URZ ;  /* 0x000000ff00057c82 */ /* 0x000fe20008000000 */
[----:B------:R-:W-:Y:S01]  /*01a0*/  UMOV UR6, URZ ;  /* 0x000000ff00067c82 */ /* 0x000fe20008000000 */
[----:B0-----:R-:W-:-:S04]  /*01b0*/  LEA R2, P0, R0, UR12, 0x2 ;  /* 0x0000000c00027c11 */ /* 0x001fc8000f8010ff */
[----:B------:R-:W-:Y:S02]  /*01c0*/  IADD3 R2, P1, PT, R2, 0x8000, RZ ;  /* 0x0000800002027810 */ /* 0x000fe40007f3e0ff */
[----:B------:R-:W-:-:S05]  /*01d0*/  LEA.HI.X R3, R0, UR13, RZ, 0x2, P0 ;  /* 0x0000000d00037c11 */ /* 0x000fca00080f14ff */
[----:B------:R-:W-:-:S07]  /*01e0*/  IMAD.X R3, RZ, RZ, R3, P1 ;  /* 0x000000ffff037224 */ /* 0x000fce00008e0603 */
.L_x_1:
[----:B-----5:R-:W2:Y:S01]  /*01f0*/  LDG.E.STRONG.SYS R4, desc[UR8][R2.64+-0x8000] ;  /* 0xff80000802047981 */ /* 0x020ea2000c1f5900 */
[----:B------:R-:W-:Y:S06]  /*0200*/  MEMBAR.SC.GPU ;  /* 0x0000000000007992 */ /* 0x000fec0000002000 */
[----:B------:R-:W-:-:S00]  /*0210*/  ERRBAR ;  /* 0x00000000000079ab */ /* 0x000fc00000000000 */
[----:B------:R-:W-:Y:S06]  /*0220*/  CGAERRBAR ;  /* 0x00000000000075ab */ /* 0x000fec0000000000 */
[----:B------:R-:W-:Y:S04]  /*0230*/  CCTL.IVALL ;  /* 0x00000000ff00798f */ /* 0x000fe80002000000 */
[----:B--2---:R-:W2:Y:S01]  /*0240*/  LDG.E.STRONG.SYS R4, desc[UR8][R2.64+-0x7000] ;  /* 0xff90000802047981 */ /* 0x004ea2000c1f5900 */
        /* <DEDUP_REMOVED lines=69> */
[----:B--2---:R0:W5:Y:S01]  /*06a0*/  LDG.E.STRONG.SYS R4, desc[UR8][R2.64+0x7000] ;  /* 0x0070000802047981 */ /* 0x004162000c1f5900 */
[----:B------:R-:W-:-:S04]  /*06b0*/  UIADD3 UR10, UP0, UPT, UR10, -0x10, URZ ;  /* 0xfffffff00a0a7890 */ /* 0x000fc8000ff1e0ff */
[----:B------:R-:W-:Y:S02]  /*06c0*/  UIADD3.X UR4, UPT, UPT, UR4, -0x1, URZ, UP0, !UPT ;  /* 0xffffffff04047890 */ /* 0x000fe400087fe4ff */
[----:B------:R-:W-:-:S04]  /*06d0*/  UISETP.NE.U32.AND UP0, UPT, UR10, URZ, UPT ;  /* 0x000000ff0a00728c */ /* 0x000fc8000bf05070 */
[----:B------:R-:W-:Y:S01]  /*06e0*/  UISETP.NE.AND.EX UP0, UPT, UR4, URZ, UPT, UP0 ;  /* 0x000000ff0400728c */ /* 0x000fe2000bf05300 */
[----:B------:R-:W-:Y:S06]  /*06f0*/  MEMBAR.SC.GPU ;  /* 0x0000000000007992 */ /* 0x000fec0000002000 */
[----:B------:R-:W-:-:S00]  /*0700*/  ERRBAR ;  /* 0x00000000000079ab */ /* 0x000fc00000000000 */
[----:B------:R-:W-:Y:S06]  /*0710*/  CGAERRBAR ;  /* 0x00000000000075ab */ /* 0x000fec0000000000 */
[----:B------:R-:W-:Y:S01]  /*0720*/  CCTL.IVALL ;  /* 0x00000000ff00798f */ /* 0x000fe20002000000 */
[----:B0-----:R-:W-:Y:S01]  /*0730*/  IADD3 R2, P0, PT, R2, 0x10000, RZ ;  /* 0x0001000002027810 */ /* 0x001fe20007f1e0ff */
[----:B------:R-:W-:-:S04]  /*0740*/  UIADD3 UR5, UP1, UPT, UR5, 0x4000, URZ ;  /* 0x0000400005057890 */ /* 0x000fc8000ff3e0ff */
[----:B------:R-:W-:Y:S01]  /*0750*/  IMAD.X R3, RZ, RZ, R3, P0 ;  /* 0x000000ffff037224 */ /* 0x000fe200000e0603 */
[----:B------:R-:W-:Y:S01]  /*0760*/  UIADD3.X UR6, UPT, UPT, URZ, UR6, URZ, UP1, !UPT ;  /* 0x00000006ff067290 */ /* 0x000fe20008ffe4ff */
[----:B------:R-:W-:Y:S11]  /*0770*/  BRA.U UP0, `(.L_x_1) ;  /* 0xfffffff9009c7547 */ /* 0x000ff6000b83ffff */
.L_x_0:
[----:B------:R-:W-:-:S04]  /*0780*/  ISETP.NE.U32.AND P0, PT, RZ, UR11, PT ;  /* 0x0000000bff007c0c */ /* 0x000fc8000bf05070 */
[----:B------:R-:W-:-:S13]  /*0790*/  ISETP.NE.AND.EX P0, PT, RZ, RZ, PT, P0 ;  /* 0x000000ffff00720c */ /* 0x000fda0003f05300 */
[----:B------:R-:W-:Y:S05]  /*07a0*/  @!P0 EXIT ;  /* 0x000000000000894d */ /* 0x000fea0003800000 */
[----:B------:R-:W-:Y:S02]  /*07b0*/  UISETP.GE.U32.AND UP0, UPT, UR11, 0x8, UPT ;  /* 0x000000080b00788c */ /* 0x000fe4000bf06070 */
[----:B------:R-:W-:Y:S02]  /*07c0*/  ULOP3.LUT UR4, UR7, 0x7, URZ, 0xc0, !UPT ;  /* 0x0000000707047892 */ /* 0x000fe4000f8ec0ff */
[----:B------:R-:W-:-:S09]  /*07d0*/  UISETP.GE.U32.AND.EX UP0, UPT, URZ, URZ, UPT, UP0 ;  /* 0x000000ffff00728c */ /* 0x000fd2000bf06100 */
[----:B------:R-:W-:Y:S05]  /*07e0*/  BRA.U !UP0, `(.L_x_2) ;  /* 0x0000000108bc7547 */ /* 0x000fea000b800000 */
[----:B------:R-:W0:Y:S01]  /*07f0*/  LDCU.64 UR10, c[0x0][0x380] ;  /* 0x00007000ff0a77ac */ /* 0x000e220008000a00 */
[----:B------:R-:W-:-:S05]  /*0800*/  IADD3 R3, P0, PT, R0, UR5, RZ ;  /* 0x0000000500037c10 */ /* 0x000fca000ff1e0ff */
[----:B-----5:R-:W-:Y:S01]  /*0810*/  IMAD.X R4, RZ, RZ, UR6, P0 ;  /* 0x00000006ff047e24 */ /* 0x020fe200080e06ff */
[----:B0-----:R-:W-:-:S04]  /*0820*/  LEA R2, P0, R3, UR10, 0x2 ;  /* 0x0000000a03027c11 */ /* 0x001fc8000f8010ff */
[----:B------:R-:W-:-:S05]  /*0830*/  LEA.HI.X R3, R3, UR11, R4, 0x2, P0 ;  /* 0x0000000b03037c11 */ /* 0x000fca00080f1404 */
[----:B------:R0:W2:Y:S01]  /*0840*/  LDG.E.STRONG.SYS R4, desc[UR8][R2.64] ;  /* 0x0000000802047981 */ /* 0x0000a2000c1f5900 */
[----:B------:R-:W-:Y:S06]  /*0850*/  MEMBAR.SC.GPU ;  /* 0x0000000000007992 */ /* 0x000fec0000002000 */
[----:B------:R-:W-:-:S00]  /*0860*/  ERRBAR ;  /* 0x00000000000079ab */ /* 0x000fc00000000000 */
[----:B------:R-:W-:Y:S06]  /*0870*/  CGAERRBAR ;  /* 0x00000000000075ab */ /* 0x000fec0000000000 */
[----:B------:R-:W-:Y:S04]  /*0880*/  CCTL.IVALL ;  /* 0x00000000ff00798f */ /* 0x000fe80002000000 */
[----:B--2---:R0:W2:Y:S01]  /*0890*/  LDG.E.STRONG.SYS R4, desc[UR8][R2.64+0x1000] ;  /* 0x0010000802047981 */ /* 0x0040a2000c1f5900 */
        /* <DEDUP_REMOVED lines=24> */
[----:B--2---:R0:W5:Y:S01]  /*0a20*/  LDG.E.STRONG.SYS R4, desc[UR8][R2.64+0x6000] ;  /* 0x0060000802047981 */ /* 0x004162000c1f5900 */
[----:B------:R-:W-:Y:S06]  /*0a30*/  MEMBAR.SC.GPU ;  /* 0x0000000000007992 */ /* 0x000fec0000002000 */
[----:B------:R-:W-:-:S00]  /*0a40*/  ERRBAR ;  /* 0x00000000000079ab */ /* 0x000fc00000000000 */
[----:B------:R-:W-:Y:S06]  /*0a50*/  CGAERRBAR ;  /* 0x00000000000075ab */ /* 0x000fec0000000000 */
[----:B------:R-:W-:Y:S04]  /*0a60*/  CCTL.IVALL ;  /* 0x00000000ff00798f */ /* 0x000fe80002000000 */
[----:B------:R0:W5:Y:S01]  /*0a70*/  LDG.E.STRONG.SYS R2, desc[UR8][R2.64+0x7000] ;  /* 0x0070000802027981 */ /* 0x000162000c1f5900 */
[----:B------:R-:W-:-:S04]  /*0a80*/  UIADD3 UR5, UP0, UPT, UR5, 0x2000, URZ ;  /* 0x0000200005057890 */ /* 0x000fc8000ff1e0ff */
[----:B------:R-:W-:Y:S01]  /*0a90*/  UIADD3.X UR6, UPT, UPT, URZ, UR6, URZ, UP0, !UPT ;  /* 0x00000006ff067290 */ /* 0x000fe200087fe4ff */
[----:B------:R-:W-:Y:S06]  /*0aa0*/  MEMBAR.SC.GPU ;  /* 0x0000000000007992 */ /* 0x000fec0000002000 */
[----:B------:R-:W-:-:S00]  /*0ab0*/  ERRBAR ;  /* 0x00000000000079ab */ /* 0x000fc00000000000 */
[----:B------:R-:W-:Y:S06]  /*0ac0*/  CGAERRBAR ;  /* 0x00000000000075ab */ /* 0x000fec0000000000 */
[----:B------:R-:W-:Y:S01]  /*0ad0*/  CCTL.IVALL ;  /* 0x00000000ff00798f */ /* 0x000fe20002000000 */
.L_x_2:
[----:B------:R-:W-:-:S04]  /*0ae0*/  ISETP.NE.U32.AND P0, PT, RZ, UR4, PT ;  /* 0x00000004ff007c0c */ /* 0x000fc8000bf05070 */
[----:B------:R-:W-:-:S13]  /*0af0*/  ISETP.NE.AND.EX P0, PT, RZ, RZ, PT, P0 ;  /* 0x000000ffff00720c */ /* 0x000fda0003f05300 */
[----:B------:R-:W-:Y:S05]  /*0b00*/  @!P0 EXIT ;  /* 0x000000000000894d */ /* 0x000fea0003800000 */
[----:B------:R-:W-:Y:S02]  /*0b10*/  UISETP.GE.U32.AND UP0, UPT, UR4, 0x4, UPT ;  /* 0x000000040400788c */ /* 0x000fe4000bf06070 */
[----:B------:R-:W-:Y:S02]  /*0b20*/  ULOP3.LUT UR7, UR7, 0x3, URZ, 0xc0, !UPT ;  /* 0x0000000307077892 */ /* 0x000fe4000f8ec0ff */
[----:B------:R-:W-:Y:S01]  /*0b30*/  UISETP.GE.U32.AND.EX UP0, UPT, URZ, URZ, UPT, UP0 ;  /* 0x000000ffff00728c */ /* 0x000fe2000bf06100 */
[----:B------:R-:W-:-:S08]  /*0b40*/  UMOV UR4, URZ ;  /* 0x000000ff00047c82 */ /* 0x000fd00008000000 */
[----:B------:R-:W-:Y:S05]  /*0b50*/  BRA.U !UP0, `(.L_x_3) ;  /* 0x00000001086c7547 */ /* 0x000fea000b800000 */
[----:B------:R-:W1:Y:S01]  /*0b60*/  LDCU.64 UR10, c[0x0][0x380] ;  /* 0x00007000ff0a77ac */ /* 0x000e620008000a00 */
[----:B0-----:R-:W-:-:S05]  /*0b70*/  IADD3 R3, P0, PT, R0, UR5, RZ ;  /* 0x0000000500037c10 */ /* 0x001fca000ff1e0ff */
[----:B-----5:R-:W-:Y:S01]  /*0b80*/  IMAD.X R4, RZ, RZ, UR6, P0 ;  /* 0x00000006ff047e24 */ /* 0x020fe200080e06ff */
[----:B-1----:R-:W-:-:S04]  /*0b90*/  LEA R2, P0, R3, UR10, 0x2 ;  /* 0x0000000a03027c11 */ /* 0x002fc8000f8010ff */
        /* <DEDUP_REMOVED lines=23> */
.L_x_3:
[----:B------:R-:W-:-:S04]  /*0d10*/  ISETP.NE.U32.AND P0, PT, RZ, UR7, PT ;  /* 0x00000007ff007c0c */ /* 0x000fc8000bf05070 */
[----:B------:R-:W-:-:S13]  /*0d20*/  ISETP.NE.AND.EX P0, PT, RZ, UR4, PT, P0 ;  /* 0x00000004ff007c0c */ /* 0x000fda000bf05300 */
[----:B------:R-:W-:Y:S05]  /*0d30*/  @!P0 EXIT ;  /* 0x000000000000894d */ /* 0x000fea0003800000 */
[----:B------:R-:W2:Y:S01]  /*0d40*/  LDCU.64 UR10, c[0x0][0x380] ;  /* 0x00007000ff0a77ac */ /* 0x000ea20008000a00 */
[----:B01----:R-:W-:-:S05]  /*0d50*/  IADD3 R3, P0, PT, R0, UR5, RZ ;  /* 0x0000000500037c10 */ /* 0x003fca000ff1e0ff */
[----:B-----5:R-:W-:Y:S01]  /*0d60*/  IMAD.X R2, RZ, RZ, UR6, P0 ;  /* 0x00000006ff027e24 */ /* 0x020fe200080e06ff */
[----:B--2---:R-:W-:-:S04]  /*0d70*/  LEA R0, P1, R3, UR10, 0x2 ;  /* 0x0000000a03007c11 */ /* 0x004fc8000f8210ff */
[----:B------:R-:W-:-:S09]  /*0d80*/  LEA.HI.X R3, R3, UR11, R2, 0x2, P1 ;  /* 0x0000000b03037c11 */ /* 0x000fd200088f1402 */
.L_x_4:
[----:B-----5:R-:W-:-:S06]  /*0d90*/  IMAD.MOV.U32 R2, RZ, RZ, R0 ;  /* 0x000000ffff027224 */ /* 0x020fcc00078e0000 */
[----:B------:R0:W5:Y:S01]  /*0da0*/  LDG.E.STRONG.SYS R2, desc[UR8][R2.64] ;  /* 0x0000000802027981 */ /* 0x000162000c1f5900 */
[----:B------:R-:W-:Y:S01]  /*0db0*/  UIADD3 UR7, UP0, UPT, UR7, -0x1, URZ ;  /* 0xffffffff07077890 */ /* 0x000fe2000ff1e0ff */
[----:B------:R-:W-:-:S03]  /*0dc0*/  IADD3 R0, P0, PT, R0, 0x1000, RZ ;  /* 0x0000100000007810 */ /* 0x000fc60007f1e0ff */
[----:B------:R-:W-:Y:S02]  /*0dd0*/  UIADD3.X UR4, UPT, UPT, UR4, -0x1, URZ, UP0, !UPT ;  /* 0xffffffff04047890 */ /* 0x000fe400087fe4ff */
[----:B------:R-:W-:-:S04]  /*0de0*/  UISETP.NE.U32.AND UP0, UPT, UR7, URZ, UPT ;  /* 0x000000ff0700728c */ /* 0x000fc8000bf05070 */
[----:B------:R-:W-:Y:S01]  /*0df0*/  UISETP.NE.AND.EX UP0, UPT, UR4, URZ, UPT, UP0 ;  /* 0x000000ff0400728c */ /* 0x000fe2000bf05300 */
[----:B------:R-:W-:Y:S06]  /*0e00*/  MEMBAR.SC.GPU ;  /* 0x0000000000007992 */ /* 0x000fec0000002000 */
[----:B------:R-:W-:-:S00]  /*0e10*/  ERRBAR ;  /* 0x00000000000079ab */ /* 0x000fc00000000000 */
[----:B------:R-:W-:Y:S06]  /*0e20*/  CGAERRBAR ;  /* 0x00000000000075ab */ /* 0x000fec0000000000 */
[----:B------:R-:W-:Y:S01]  /*0e30*/  CCTL.IVALL ;  /* 0x00000000ff00798f */ /* 0x000fe20002000000 */
[----:B0-----:R-:W-:Y:S01]  /*0e40*/  IMAD.X R3, RZ, RZ, R3, P0 ;  /* 0x000000ffff037224 */ /* 0x001fe200000e0603 */
[----:B------:R-:W-:Y:S06]  /*0e50*/  BRA.U UP0, `(.L_x_4) ;  /* 0xfffffffd00cc7547 */ /* 0x000fec000b83ffff */
[----:B------:R-:W-:Y:S05]  /*0e60*/  EXIT ;  /* 0x000000000000794d */ /* 0x000fea0003800000 */
.L_x_5:
[----:B------:R-:W-:-:S00]  /*0e70*/  BRA `(.L_x_5) ;  /* 0xfffffffc00fc7947 */ /* 0x000fc0000383ffff */
[----:B------:R-:W-:-:S00]  /*0e80*/  NOP ;  /* 0x0000000000007918 */ /* 0x000fc00000000000 */
[----:B------:R-:W-:-:S00]  /*0e90*/  NOP ;  /* 0x0000000000007918 */ /* 0x000fc00000000000 */
[----:B------:R-:W-:-:S00]  /*0ea0*/  NOP ;  /* 0x0000000000007918 */ /* 0x000fc00000000000 */
[----:B------:R-:W-:-:S00]  /*0eb0*/  NOP ;  /* 0x0000000000007918 */ /* 0x000fc00000000000 */
[----:B------:R-:W-:-:S00]  /*0ec0*/  NOP ;  /* 0x0000000000007918 */ /* 0x000fc00000000000 */
[----:B------:R-:W-:-:S00]  /*0ed0*/  NOP ;  /* 0x0000000000007918 */ /* 0x000fc00000000000 */
[----:B------:R-:W-:-:S00]  /*0ee0*/  NOP ;  /* 0x0000000000007918 */ /* 0x000fc00000000000 */
[----:B------:R-:W-:-:S00]  /*0ef0*/  NOP ;  /* 0x0000000000007918 */ /* 0x000fc00000000000 */
.L_x_18:


//--------------------- .text._ZN7caching25ReadAndWriteDifferentSlotEPjmb --------------------------
	.section	.text._ZN7caching25ReadAndWriteDifferentSlotEPjmb,"ax",@progbits
	.align	128
        .global         _ZN7caching25ReadAndWriteDifferentSlotEPjmb
        .type           _ZN7caching25ReadAndWriteDifferentSlotEPjmb,@function
        .size           _ZN7caching25ReadAndWriteDifferentSlotEPjmb,(.L_x_19 - _ZN7caching25ReadAndWriteDifferentSlotEPjmb)
        .other          _ZN7caching25ReadAndWriteDifferentSlotEPjmb,@"STO_CUDA_ENTRY STV_DEFAULT"
_ZN7caching25ReadAndWriteDifferentSlotEPjmb:
.text._ZN7caching25ReadAndWriteDifferentSlotEPjmb:
        /* <DEDUP_REMOVED lines=31> */
.L_x_7:
        /* <DEDUP_REMOVED lines=89> */
.L_x_6:
        /* <DEDUP_REMOVED lines=54> */
.L_x_8:
        /* <DEDUP_REMOVED lines=35> */
.L_x_9:
        /* <DEDUP_REMOVED lines=8> */
.L_x_10:
        /* <DEDUP_REMOVED lines=14> */
.L_x_11:
        /* <DEDUP_REMOVED lines=9> */
.L_x_19:


//--------------------- .text._ZN7caching20ReadAndWriteSameSlotEPjmb --------------------------
	.section	.text._ZN7caching20ReadAndWriteSameSlotEPjmb,"ax",@progbits
	.align	128
        .global         _ZN7caching20ReadAndWriteSameSlotEPjmb
        .type           _ZN7caching20ReadAndWriteSameSlotEPjmb,@function
        .size           _ZN7caching20ReadAndWriteSameSlotEPjmb,(.L_x_20 - _ZN7caching20ReadAndWriteSameSlotEPjmb)
        .other          _ZN7caching20ReadAndWriteSameSlotEPjmb,@"STO_CUDA_ENTRY STV_DEFAULT"
_ZN7caching20ReadAndWriteSameSlotEPjmb:
.text._ZN7caching20ReadAndWriteSameSlotEPjmb:
        /* <DEDUP_REMOVED lines=31> */
.L_x_13:
        /* <DEDUP_REMOVED lines=89> */
.L_x_12:
        /* <DEDUP_REMOVED lines=54> */
.L_x_14:
        /* <DEDUP_REMOVED lines=35> */
.L_x_15:
        /* <DEDUP_REMOVED lines=8> */
.L_x_16:
        /* <DEDUP_REMOVED lines=14> */
.L_x_17:
        /* <DEDUP_REMOVED lines=9> */
.L_x_20:


//--------------------- .nv.shared.reserved.0     --------------------------
	.section	.nv.shared.reserved.0,"aw",@nobits
	.weak		__nv_reservedSMEM_offset_0_alias
	.size		__nv_reservedSMEM_offset_0_alias, 0, 64
	.other		__nv_reservedSMEM_offset_0_alias,@"STO_CUDA_RESERVED_SHARED STV_DEFAULT"
__nv_reservedSMEM_offset_0_alias:
	.zero		0
	.zero		64


//--------------------- .nv.constant0._ZN7caching30ReadAndWriteDifferentCacheLineEPjmb --------------------------
	.section	.nv.constant0._ZN7caching30ReadAndWriteDifferentCacheLineEPjmb,"a",@progbits
	.sectionflags	@""
	.align	4
.nv.constant0._ZN7caching30ReadAndWriteDifferentCacheLineEPjmb:
	.zero		913


//--------------------- .nv.constant0._ZN7caching25ReadAndWriteDifferentSlotEPjmb --------------------------
	.section	.nv.constant0._ZN7caching25ReadAndWriteDifferentSlotEPjmb,"a",@progbits
	.sectionflags	@""
	.align	4
.nv.constant0._ZN7caching25ReadAndWriteDifferentSlotEPjmb:
	.zero		913


//--------------------- .nv.constant0._ZN7caching20ReadAndWriteSameSlotEPjmb --------------------------
	.section	.nv.constant0._ZN7caching20ReadAndWriteSameSlotEPjmb,"a",@progbits
	.sectionflags	@""
	.align	4
.nv.constant0._ZN7caching20ReadAndWriteSameSlotEPjmb:
	.zero		913


//--------------------- SYMBOLS --------------------------

	.type		.nv.reservedSmem.offset0,@object
	.size		.nv.reservedSmem.offset0,0x4
